//
// Generated by NVIDIA NVVM Compiler
//
// Compiler Build ID: CL-36424714
// Cuda compilation tools, release 13.0, V13.0.88
// Based on NVVM 20.0.0
//

.version 9.0
.target sm_100
.address_size 64

	// .globl	_Z16__CU_MatmulBatchPfS_S_iii

.visible .entry _Z16__CU_MatmulBatchPfS_S_iii(
	.param .u64 .ptr .align 1 _Z16__CU_MatmulBatchPfS_S_iii_param_0,
	.param .u64 .ptr .align 1 _Z16__CU_MatmulBatchPfS_S_iii_param_1,
	.param .u64 .ptr .align 1 _Z16__CU_MatmulBatchPfS_S_iii_param_2,
	.param .u32 _Z16__CU_MatmulBatchPfS_S_iii_param_3,
	.param .u32 _Z16__CU_MatmulBatchPfS_S_iii_param_4,
	.param .u32 _Z16__CU_MatmulBatchPfS_S_iii_param_5
)
{
	.reg .pred 	%p<13>;
	.reg .b32 	%r<41>;
	.reg .b32 	%f<68>;
	.reg .b64 	%rd<53>;

	ld.param.u64 	%rd6, [_Z16__CU_MatmulBatchPfS_S_iii_param_0];
	ld.param.u64 	%rd7, [_Z16__CU_MatmulBatchPfS_S_iii_param_1];
	ld.param.u64 	%rd8, [_Z16__CU_MatmulBatchPfS_S_iii_param_2];
	ld.param.u32 	%r20, [_Z16__CU_MatmulBatchPfS_S_iii_param_3];
	ld.param.u32 	%r18, [_Z16__CU_MatmulBatchPfS_S_iii_param_4];
	ld.param.u32 	%r19, [_Z16__CU_MatmulBatchPfS_S_iii_param_5];
	cvta.to.global.u64 	%rd1, %rd8;
	cvta.to.global.u64 	%rd2, %rd7;
	mov.u32 	%r21, %ctaid.y;
	mov.u32 	%r22, %ntid.y;
	mov.u32 	%r23, %tid.y;
	mad.lo.s32 	%r1, %r21, %r22, %r23;
	mov.u32 	%r24, %ctaid.x;
	mov.u32 	%r25, %ntid.x;
	mov.u32 	%r26, %tid.x;
	mad.lo.s32 	%r2, %r24, %r25, %r26;
	setp.ge.s32 	%p1, %r1, %r20;
	setp.ge.s32 	%p2, %r2, %r19;
	or.pred  	%p3, %p1, %p2;
	@%p3 bra 	$L__BB0_14;
	setp.lt.s32 	%p4, %r18, 1;
	mov.f32 	%f67, 0f00000000;
	@%p4 bra 	$L__BB0_13;
	mul.lo.s32 	%r3, %r18, %r1;
	and.b32  	%r4, %r18, 7;
	setp.lt.u32 	%p5, %r18, 8;
	mov.f32 	%f67, 0f00000000;
	mov.b32 	%r39, 0;
	@%p5 bra 	$L__BB0_5;
	and.b32  	%r39, %r18, 2147483640;
	neg.s32 	%r37, %r39;
	shl.b32 	%r7, %r19, 3;
	mul.wide.u32 	%rd9, %r3, 4;
	add.s64 	%rd10, %rd9, %rd2;
	add.s64 	%rd52, %rd10, 16;
	mov.f32 	%f67, 0f00000000;
	mul.wide.s32 	%rd13, %r19, 4;
	mov.u32 	%r36, %r2;
$L__BB0_4:
	.pragma "nounroll";
	ld.global.f32 	%f17, [%rd52+-16];
	mul.wide.s32 	%rd11, %r36, 4;
	add.s64 	%rd12, %rd1, %rd11;
	ld.global.f32 	%f18, [%rd12];
	fma.rn.f32 	%f19, %f17, %f18, %f67;
	ld.global.f32 	%f20, [%rd52+-12];
	add.s64 	%rd14, %rd12, %rd13;
	ld.global.f32 	%f21, [%rd14];
	fma.rn.f32 	%f22, %f20, %f21, %f19;
	ld.global.f32 	%f23, [%rd52+-8];
	add.s64 	%rd15, %rd14, %rd13;
	ld.global.f32 	%f24, [%rd15];
	fma.rn.f32 	%f25, %f23, %f24, %f22;
	ld.global.f32 	%f26, [%rd52+-4];
	add.s64 	%rd16, %rd15, %rd13;
	ld.global.f32 	%f27, [%rd16];
	fma.rn.f32 	%f28, %f26, %f27, %f25;
	ld.global.f32 	%f29, [%rd52];
	add.s64 	%rd17, %rd16, %rd13;
	ld.global.f32 	%f30, [%rd17];
	fma.rn.f32 	%f31, %f29, %f30, %f28;
	ld.global.f32 	%f32, [%rd52+4];
	add.s64 	%rd18, %rd17, %rd13;
	ld.global.f32 	%f33, [%rd18];
	fma.rn.f32 	%f34, %f32, %f33, %f31;
	ld.global.f32 	%f35, [%rd52+8];
	add.s64 	%rd19, %rd18, %rd13;
	ld.global.f32 	%f36, [%rd19];
	fma.rn.f32 	%f37, %f35, %f36, %f34;
	ld.global.f32 	%f38, [%rd52+12];
	add.s64 	%rd20, %rd19, %rd13;
	ld.global.f32 	%f39, [%rd20];
	fma.rn.f32 	%f67, %f38, %f39, %f37;
	add.s32 	%r37, %r37, 8;
	add.s32 	%r36, %r36, %r7;
	add.s64 	%rd52, %rd52, 32;
	setp.ne.s32 	%p6, %r37, 0;
	@%p6 bra 	$L__BB0_4;
$L__BB0_5:
	setp.eq.s32 	%p7, %r4, 0;
	@%p7 bra 	$L__BB0_13;
	and.b32  	%r13, %r18, 3;
	setp.lt.u32 	%p8, %r4, 4;
	@%p8 bra 	$L__BB0_8;
	add.s32 	%r28, %r39, %r3;
	mul.wide.u32 	%rd21, %r28, 4;
	add.s64 	%rd22, %rd2, %rd21;
	ld.global.f32 	%f41, [%rd22];
	mad.lo.s32 	%r29, %r39, %r19, %r2;
	mul.wide.s32 	%rd23, %r29, 4;
	add.s64 	%rd24, %rd1, %rd23;
	ld.global.f32 	%f42, [%rd24];
	fma.rn.f32 	%f43, %f41, %f42, %f67;
	cvt.u64.u32 	%rd25, %r3;
	cvt.u64.u32 	%rd26, %r39;
	add.s64 	%rd27, %rd26, %rd25;
	shl.b64 	%rd28, %rd27, 2;
	add.s64 	%rd29, %rd2, %rd28;
	ld.global.f32 	%f44, [%rd29+4];
	mul.wide.s32 	%rd30, %r19, 4;
	add.s64 	%rd31, %rd24, %rd30;
	ld.global.f32 	%f45, [%rd31];
	fma.rn.f32 	%f46, %f44, %f45, %f43;
	ld.global.f32 	%f47, [%rd29+8];
	add.s64 	%rd32, %rd31, %rd30;
	ld.global.f32 	%f48, [%rd32];
	fma.rn.f32 	%f49, %f47, %f48, %f46;
	ld.global.f32 	%f50, [%rd29+12];
	add.s64 	%rd33, %rd32, %rd30;
	ld.global.f32 	%f51, [%rd33];
	fma.rn.f32 	%f67, %f50, %f51, %f49;
	add.s32 	%r39, %r39, 4;
$L__BB0_8:
	setp.eq.s32 	%p9, %r13, 0;
	@%p9 bra 	$L__BB0_13;
	setp.eq.s32 	%p10, %r13, 1;
	@%p10 bra 	$L__BB0_11;
	add.s32 	%r30, %r39, %r3;
	mul.wide.u32 	%rd34, %r30, 4;
	add.s64 	%rd35, %rd2, %rd34;
	ld.global.f32 	%f53, [%rd35];
	mad.lo.s32 	%r31, %r39, %r19, %r2;
	mul.wide.s32 	%rd36, %r31, 4;
	add.s64 	%rd37, %rd1, %rd36;
	ld.global.f32 	%f54, [%rd37];
	fma.rn.f32 	%f55, %f53, %f54, %f67;
	cvt.u64.u32 	%rd38, %r3;
	cvt.u64.u32 	%rd39, %r39;
	add.s64 	%rd40, %rd39, %rd38;
	shl.b64 	%rd41, %rd40, 2;
	add.s64 	%rd42, %rd2, %rd41;
	ld.global.f32 	%f56, [%rd42+4];
	mul.wide.s32 	%rd43, %r19, 4;
	add.s64 	%rd44, %rd37, %rd43;
	ld.global.f32 	%f57, [%rd44];
	fma.rn.f32 	%f67, %f56, %f57, %f55;
	add.s32 	%r39, %r39, 2;
$L__BB0_11:
	and.b32  	%r32, %r18, 1;
	setp.eq.b32 	%p11, %r32, 1;
	not.pred 	%p12, %p11;
	@%p12 bra 	$L__BB0_13;
	add.s32 	%r33, %r39, %r3;
	mul.wide.u32 	%rd45, %r33, 4;
	add.s64 	%rd46, %rd2, %rd45;
	ld.global.f32 	%f58, [%rd46];
	mad.lo.s32 	%r34, %r39, %r19, %r2;
	mul.wide.s32 	%rd47, %r34, 4;
	add.s64 	%rd48, %rd1, %rd47;
	ld.global.f32 	%f59, [%rd48];
	fma.rn.f32 	%f67, %f58, %f59, %f67;
$L__BB0_13:
	mad.lo.s32 	%r35, %r19, %r1, %r2;
	cvta.to.global.u64 	%rd49, %rd6;
	mul.wide.s32 	%rd50, %r35, 4;
	add.s64 	%rd51, %rd49, %rd50;
	st.global.f32 	[%rd51], %f67;
$L__BB0_14:
	ret;

}
	// .globl	_Z14__CU_TransposePfPKfii
.visible .entry _Z14__CU_TransposePfPKfii(
	.param .u64 .ptr .align 1 _Z14__CU_TransposePfPKfii_param_0,
	.param .u64 .ptr .align 1 _Z14__CU_TransposePfPKfii_param_1,
	.param .u32 _Z14__CU_TransposePfPKfii_param_2,
	.param .u32 _Z14__CU_TransposePfPKfii_param_3
)
{
	.reg .pred 	%p<4>;
	.reg .b32 	%r<13>;
	.reg .b32 	%f<2>;
	.reg .b64 	%rd<9>;

	ld.param.u64 	%rd1, [_Z14__CU_TransposePfPKfii_param_0];
	ld.param.u64 	%rd2, [_Z14__CU_TransposePfPKfii_param_1];
	ld.param.u32 	%r3, [_Z14__CU_TransposePfPKfii_param_2];
	ld.param.u32 	%r4, [_Z14__CU_TransposePfPKfii_param_3];
	mov.u32 	%r5, %ctaid.y;
	mov.u32 	%r6, %ntid.y;
	mov.u32 	%r7, %tid.y;
	mad.lo.s32 	%r1, %r5, %r6, %r7;
	mov.u32 	%r8, %ctaid.x;
	mov.u32 	%r9, %ntid.x;
	mov.u32 	%r10, %tid.x;
	mad.lo.s32 	%r2, %r8, %r9, %r10;
	setp.ge.s32 	%p1, %r1, %r3;
	setp.ge.s32 	%p2, %r2, %r4;
	or.pred  	%p3, %p1, %p2;
	@%p3 bra 	$L__BB1_2;
	cvta.to.global.u64 	%rd3, %rd2;
	cvta.to.global.u64 	%rd4, %rd1;
	mad.lo.s32 	%r11, %r4, %r1, %r2;
	mul.wide.s32 	%rd5, %r11, 4;
	add.s64 	%rd6, %rd3, %rd5;
	ld.global.f32 	%f1, [%rd6];
	mad.lo.s32 	%r12, %r3, %r2, %r1;
	mul.wide.s32 	%rd7, %r12, 4;
	add.s64 	%rd8, %rd4, %rd7;
	st.global.f32 	[%rd8], %f1;
$L__BB1_2:
	ret;

}
	// .globl	_Z11__CU_VecAddPfS_S_ii
.visible .entry _Z11__CU_VecAddPfS_S_ii(
	.param .u64 .ptr .align 1 _Z11__CU_VecAddPfS_S_ii_param_0,
	.param .u64 .ptr .align 1 _Z11__CU_VecAddPfS_S_ii_param_1,
	.param .u64 .ptr .align 1 _Z11__CU_VecAddPfS_S_ii_param_2,
	.param .u32 _Z11__CU_VecAddPfS_S_ii_param_3,
	.param .u32 _Z11__CU_VecAddPfS_S_ii_param_4
)
{
	.reg .pred 	%p<4>;
	.reg .b32 	%r<12>;
	.reg .b32 	%f<4>;
	.reg .b64 	%rd<12>;

	ld.param.u64 	%rd1, [_Z11__CU_VecAddPfS_S_ii_param_0];
	ld.param.u64 	%rd2, [_Z11__CU_VecAddPfS_S_ii_param_1];
	ld.param.u64 	%rd3, [_Z11__CU_VecAddPfS_S_ii_param_2];
	ld.param.u32 	%r4, [_Z11__CU_VecAddPfS_S_ii_param_3];
	ld.param.u32 	%r3, [_Z11__CU_VecAddPfS_S_ii_param_4];
	mov.u32 	%r5, %ctaid.y;
	mov.u32 	%r6, %ntid.y;
	mov.u32 	%r7, %tid.y;
	mad.lo.s32 	%r1, %r5, %r6, %r7;
	mov.u32 	%r8, %ctaid.x;
	mov.u32 	%r9, %ntid.x;
	mov.u32 	%r10, %tid.x;
	mad.lo.s32 	%r2, %r8, %r9, %r10;
	setp.ge.s32 	%p1, %r1, %r4;
	setp.ge.s32 	%p2, %r2, %r3;
	or.pred  	%p3, %p1, %p2;
	@%p3 bra 	$L__BB2_2;
	cvta.to.global.u64 	%rd4, %rd2;
	cvta.to.global.u64 	%rd5, %rd3;
	cvta.to.global.u64 	%rd6, %rd1;
	mad.lo.s32 	%r11, %r3, %r1, %r2;
	mul.wide.s32 	%rd7, %r11, 4;
	add.s64 	%rd8, %rd4, %rd7;
	ld.global.f32 	%f1, [%rd8];
	mul.wide.s32 	%rd9, %r2, 4;
	add.s64 	%rd10, %rd5, %rd9;
	ld.global.f32 	%f2, [%rd10];
	add.f32 	%f3, %f1, %f2;
	add.s64 	%rd11, %rd6, %rd7;
	st.global.f32 	[%rd11], %f3;
$L__BB2_2:
	ret;

}
	// .globl	_Z20__CU_UpdateParameterPfPKffi
.visible .entry _Z20__CU_UpdateParameterPfPKffi(
	.param .u64 .ptr .align 1 _Z20__CU_UpdateParameterPfPKffi_param_0,
	.param .u64 .ptr .align 1 _Z20__CU_UpdateParameterPfPKffi_param_1,
	.param .f32 _Z20__CU_UpdateParameterPfPKffi_param_2,
	.param .u32 _Z20__CU_UpdateParameterPfPKffi_param_3
)
{
	.reg .pred 	%p<2>;
	.reg .b32 	%r<6>;
	.reg .b32 	%f<6>;
	.reg .b64 	%rd<8>;

	ld.param.u64 	%rd1, [_Z20__CU_UpdateParameterPfPKffi_param_0];
	ld.param.u64 	%rd2, [_Z20__CU_UpdateParameterPfPKffi_param_1];
	ld.param.f32 	%f1, [_Z20__CU_UpdateParameterPfPKffi_param_2];
	ld.param.u32 	%r2, [_Z20__CU_UpdateParameterPfPKffi_param_3];
	mov.u32 	%r3, %ctaid.x;
	mov.u32 	%r4, %ntid.x;
	mov.u32 	%r5, %tid.x;
	mad.lo.s32 	%r1, %r3, %r4, %r5;
	setp.ge.s32 	%p1, %r1, %r2;
	@%p1 bra 	$L__BB3_2;
	cvta.to.global.u64 	%rd3, %rd2;
	cvta.to.global.u64 	%rd4, %rd1;
	mul.wide.s32 	%rd5, %r1, 4;
	add.s64 	%rd6, %rd3, %rd5;
	ld.global.f32 	%f2, [%rd6];
	mul.f32 	%f3, %f1, %f2;
	add.s64 	%rd7, %rd4, %rd5;
	ld.global.f32 	%f4, [%rd7];
	sub.f32 	%f5, %f4, %f3;
	st.global.f32 	[%rd7], %f5;
$L__BB3_2:
	ret;

}


// ===== COMPILED SASS (sm_100) =====

	.target	sm_100

	.elftype	@"ET_EXEC"


//--------------------- .note.nv.tkinfo           --------------------------
	.section	.note.nv.tkinfo,"",@"SHT_NOTE"
	.sectionflags	@"SHF_NOTE_NV_TKINFO"
	.tkinfo
        /*0018*/ 	.word	0x00000002
        /*0030*/ 	.string	""
        /*0030*/ 	.string	"ptxas"
        /*0030*/ 	.string	"Cuda compilation tools, release 13.0, V13.0.88"
        /*0030*/ 	.string	"Build cuda_13.0.r13.0/compiler.36424714_0"
        /*0030*/ 	.string	"-arch sm_100 -m 64 "



//--------------------- .note.nv.cuinfo           --------------------------
	.section	.note.nv.cuinfo,"",@"SHT_NOTE"
	.sectionflags	@"SHF_NOTE_NV_CUINFO"
        /*0018*/ 	.short	0x0002
        /*001a*/ 	.short	0x0064
        /*001c*/ 	.short	0x0082
	.zero		2


//--------------------- .nv.info                  --------------------------
	.section	.nv.info,"",@"SHT_CUDA_INFO"
	.align	4


	//----- nvinfo : EIATTR_REGCOUNT
	.align		4
        /*0000*/ 	.byte	0x04, 0x2f
        /*0002*/ 	.short	(.L_1 - .L_0)
	.align		4
.L_0:
        /*0004*/ 	.word	index@(_Z16__CU_MatmulBatchPfS_S_iii)
        /*0008*/ 	.word	0x00000020


	//----- nvinfo : EIATTR_FRAME_SIZE
	.align		4
.L_1:
        /*000c*/ 	.byte	0x04, 0x11
        /*000e*/ 	.short	(.L_3 - .L_2)
	.align		4
.L_2:
        /*0010*/ 	.word	index@(_Z16__CU_MatmulBatchPfS_S_iii)
        /*0014*/ 	.word	0x00000000


	//----- nvinfo : EIATTR_REGCOUNT
	.align		4
.L_3:
        /*0018*/ 	.byte	0x04, 0x2f
        /*001a*/ 	.short	(.L_5 - .L_4)
	.align		4
.L_4:
        /*001c*/ 	.word	index@(_Z14__CU_TransposePfPKfii)
        /*0020*/ 	.word	0x0000000a


	//----- nvinfo : EIATTR_FRAME_SIZE
	.align		4
.L_5:
        /*0024*/ 	.byte	0x04, 0x11
        /*0026*/ 	.short	(.L_7 - .L_6)
	.align		4
.L_6:
        /*0028*/ 	.word	index@(_Z14__CU_TransposePfPKfii)
        /*002c*/ 	.word	0x00000000


	//----- nvinfo : EIATTR_REGCOUNT
	.align		4
.L_7:
        /*0030*/ 	.byte	0x04, 0x2f
        /*0032*/ 	.short	(.L_9 - .L_8)
	.align		4
.L_8:
        /*0034*/ 	.word	index@(_Z11__CU_VecAddPfS_S_ii)
        /*0038*/ 	.word	0x0000000c


	//----- nvinfo : EIATTR_FRAME_SIZE
	.align		4
.L_9:
        /*003c*/ 	.byte	0x04, 0x11
        /*003e*/ 	.short	(.L_11 - .L_10)
	.align		4
.L_10:
        /*0040*/ 	.word	index@(_Z11__CU_VecAddPfS_S_ii)
        /*0044*/ 	.word	0x00000000


	//----- nvinfo : EIATTR_REGCOUNT
	.align		4
.L_11:
        /*0048*/ 	.byte	0x04, 0x2f
        /*004a*/ 	.short	(.L_13 - .L_12)
	.align		4
.L_12:
        /*004c*/ 	.word	index@(_Z20__CU_UpdateParameterPfPKffi)
        /*0050*/ 	.word	0x0000000a


	//----- nvinfo : EIATTR_FRAME_SIZE
	.align		4
.L_13:
        /*0054*/ 	.byte	0x04, 0x11
        /*0056*/ 	.short	(.L_15 - .L_14)
	.align		4
.L_14:
        /*0058*/ 	.word	index@(_Z20__CU_UpdateParameterPfPKffi)
        /*005c*/ 	.word	0x00000000


	//----- nvinfo : EIATTR_MIN_STACK_SIZE
	.align		4
.L_15:
        /*0060*/ 	.byte	0x04, 0x12
        /*0062*/ 	.short	(.L_17 - .L_16)
	.align		4
.L_16:
        /*0064*/ 	.word	index@(_Z20__CU_UpdateParameterPfPKffi)
        /*0068*/ 	.word	0x00000000


	//----- nvinfo : EIATTR_MIN_STACK_SIZE
	.align		4
.L_17:
        /*006c*/ 	.byte	0x04, 0x12
        /*006e*/ 	.short	(.L_19 - .L_18)
	.align		4
.L_18:
        /*0070*/ 	.word	index@(_Z11__CU_VecAddPfS_S_ii)
        /*0074*/ 	.word	0x00000000


	//----- nvinfo : EIATTR_MIN_STACK_SIZE
	.align		4
.L_19:
        /*0078*/ 	.byte	0x04, 0x12
        /*007a*/ 	.short	(.L_21 - .L_20)
	.align		4
.L_20:
        /*007c*/ 	.word	index@(_Z14__CU_TransposePfPKfii)
        /*0080*/ 	.word	0x00000000


	//----- nvinfo : EIATTR_MIN_STACK_SIZE
	.align		4
.L_21:
        /*0084*/ 	.byte	0x04, 0x12
        /*0086*/ 	.short	(.L_23 - .L_22)
	.align		4
.L_22:
        /*0088*/ 	.word	index@(_Z16__CU_MatmulBatchPfS_S_iii)
        /*008c*/ 	.word	0x00000000
.L_23:


//--------------------- .nv.compat                --------------------------
	.section	.nv.compat,"",@"SHT_CUDA_COMPAT_INFO"
	.align	4
        /*0000*/ 	.byte	0x02, 0x09, 0x00, 0x00, 0x02, 0x02, 0x01, 0x00, 0x02, 0x05, 0x05, 0x00, 0x03, 0x07, 0x01, 0x01
        /*0010*/ 	.byte	0x02, 0x03, 0x00, 0x00, 0x02, 0x06, 0x01, 0x00, 0x04, 0x0b, 0x08, 0x00, 0x09, 0x00, 0x00, 0x00
        /*0020*/ 	.byte	0x00, 0x00, 0x00, 0x00


//--------------------- .nv.info._Z20__CU_UpdateParameterPfPKffi --------------------------
	.section	.nv.info._Z20__CU_UpdateParameterPfPKffi,"",@"SHT_CUDA_INFO"
	.sectionflags	@""
	.align	4


	//----- nvinfo : EIATTR_CUDA_API_VERSION
	.align		4
        /*0000*/ 	.byte	0x04, 0x37
        /*0002*/ 	.short	(.L_25 - .L_24)
.L_24:
        /*0004*/ 	.word	0x00000082


	//----- nvinfo : EIATTR_KPARAM_INFO
	.align		4
.L_25:
        /*0008*/ 	.byte	0x04, 0x17
        /*000a*/ 	.short	(.L_27 - .L_26)
.L_26:
        /*000c*/ 	.word	0x00000000
        /*0010*/ 	.short	0x0003
        /*0012*/ 	.short	0x0014
        /*0014*/ 	.byte	0x00, 0xf0, 0x11, 0x00


	//----- nvinfo : EIATTR_KPARAM_INFO
	.align		4
.L_27:
        /*0018*/ 	.byte	0x04, 0x17
        /*001a*/ 	.short	(.L_29 - .L_28)
.L_28:
        /*001c*/ 	.word	0x00000000
        /*0020*/ 	.short	0x0002
        /*0022*/ 	.short	0x0010
        /*0024*/ 	.byte	0x00, 0xf0, 0x11, 0x00


	//----- nvinfo : EIATTR_KPARAM_INFO
	.align		4
.L_29:
        /*0028*/ 	.byte	0x04, 0x17
        /*002a*/ 	.short	(.L_31 - .L_30)
.L_30:
        /*002c*/ 	.word	0x00000000
        /*0030*/ 	.short	0x0001
        /*0032*/ 	.short	0x0008
        /*0034*/ 	.byte	0x00, 0xf5, 0x21, 0x00


	//----- nvinfo : EIATTR_KPARAM_INFO
	.align		4
.L_31:
        /*0038*/ 	.byte	0x04, 0x17
        /*003a*/ 	.short	(.L_33 - .L_32)
.L_32:
        /*003c*/ 	.word	0x00000000
        /*0040*/ 	.short	0x0000
        /*0042*/ 	.short	0x0000
        /*0044*/ 	.byte	0x00, 0xf5, 0x21, 0x00


	//----- nvinfo : EIATTR_SPARSE_MMA_MASK
	.align		4
.L_33:
        /*0048*/ 	.byte	0x03, 0x50
        /*004a*/ 	.short	0x0000


	//----- nvinfo : EIATTR_MAXREG_COUNT
	.align		4
        /*004c*/ 	.byte	0x03, 0x1b
        /*004e*/ 	.short	0x00ff


	//----- nvinfo : EIATTR_MERCURY_ISA_VERSION
	.align		4
        /*0050*/ 	.byte	0x03, 0x5f
        /*0052*/ 	.short	0x0101


	//----- nvinfo : EIATTR_VRC_CTA_INIT_COUNT
	.align		4
        /*0054*/ 	.byte	0x02, 0x4a
	.zero		1
	.zero		1


	//----- nvinfo : EIATTR_EXIT_INSTR_OFFSETS
	.align		4
        /*0058*/ 	.byte	0x04, 0x1c
        /*005a*/ 	.short	(.L_35 - .L_34)


	//   ....[0]....
.L_34:
        /*005c*/ 	.word	0x00000070


	//   ....[1]....
        /*0060*/ 	.word	0x00000120


	//----- nvinfo : EIATTR_CBANK_PARAM_SIZE
	.align		4
.L_35:
        /*0064*/ 	.byte	0x03, 0x19
        /*0066*/ 	.short	0x0018


	//----- nvinfo : EIATTR_PARAM_CBANK
	.align		4
        /*0068*/ 	.byte	0x04, 0x0a
        /*006a*/ 	.short	(.L_37 - .L_36)
	.align		4
.L_36:
        /*006c*/ 	.word	index@(.nv.constant0._Z20__CU_UpdateParameterPfPKffi)
        /*0070*/ 	.short	0x0380
        /*0072*/ 	.short	0x0018


	//----- nvinfo : EIATTR_SW_WAR
	.align		4
.L_37:
        /*0074*/ 	.byte	0x04, 0x36
        /*0076*/ 	.short	(.L_39 - .L_38)
.L_38:
        /*0078*/ 	.word	0x00000008
.L_39:


//--------------------- .nv.info._Z11__CU_VecAddPfS_S_ii --------------------------
	.section	.nv.info._Z11__CU_VecAddPfS_S_ii,"",@"SHT_CUDA_INFO"
	.sectionflags	@""
	.align	4


	//----- nvinfo : EIATTR_CUDA_API_VERSION
	.align		4
        /*0000*/ 	.byte	0x04, 0x37
        /*0002*/ 	.short	(.L_41 - .L_40)
.L_40:
        /*0004*/ 	.word	0x00000082


	//----- nvinfo : EIATTR_KPARAM_INFO
	.align		4
.L_41:
        /*0008*/ 	.byte	0x04, 0x17
        /*000a*/ 	.short	(.L_43 - .L_42)
.L_42:
        /*000c*/ 	.word	0x00000000
        /*0010*/ 	.short	0x0004
        /*0012*/ 	.short	0x001c
        /*0014*/ 	.byte	0x00, 0xf0, 0x11, 0x00


	//----- nvinfo : EIATTR_KPARAM_INFO
	.align		4
.L_43:
        /*0018*/ 	.byte	0x04, 0x17
        /*001a*/ 	.short	(.L_45 - .L_44)
.L_44:
        /*001c*/ 	.word	0x00000000
        /*0020*/ 	.short	0x0003
        /*0022*/ 	.short	0x0018
        /*0024*/ 	.byte	0x00, 0xf0, 0x11, 0x00


	//----- nvinfo : EIATTR_KPARAM_INFO
	.align		4
.L_45:
        /*0028*/ 	.byte	0x04, 0x17
        /*002a*/ 	.short	(.L_47 - .L_46)
.L_46:
        /*002c*/ 	.word	0x00000000
        /*0030*/ 	.short	0x0002
        /*0032*/ 	.short	0x0010
        /*0034*/ 	.byte	0x00, 0xf5, 0x21, 0x00


	//----- nvinfo : EIATTR_KPARAM_INFO
	.align		4
.L_47:
        /*0038*/ 	.byte	0x04, 0x17
        /*003a*/ 	.short	(.L_49 - .L_48)
.L_48:
        /*003c*/ 	.word	0x00000000
        /*0040*/ 	.short	0x0001
        /*0042*/ 	.short	0x0008
        /*0044*/ 	.byte	0x00, 0xf5, 0x21, 0x00


	//----- nvinfo : EIATTR_KPARAM_INFO
	.align		4
.L_49:
        /*0048*/ 	.byte	0x04, 0x17
        /*004a*/ 	.short	(.L_51 - .L_50)
.L_50:
        /*004c*/ 	.word	0x00000000
        /*0050*/ 	.short	0x0000
        /*0052*/ 	.short	0x0000
        /*0054*/ 	.byte	0x00, 0xf5, 0x21, 0x00


	//----- nvinfo : EIATTR_SPARSE_MMA_MASK
	.align		4
.L_51:
        /*0058*/ 	.byte	0x03, 0x50
        /*005a*/ 	.short	0x0000


	//----- nvinfo : EIATTR_MAXREG_COUNT
	.align		4
        /*005c*/ 	.byte	0x03, 0x1b
        /*005e*/ 	.short	0x00ff


	//----- nvinfo : EIATTR_MERCURY_ISA_VERSION
	.align		4
        /*0060*/ 	.byte	0x03, 0x5f
        /*0062*/ 	.short	0x0101


	//----- nvinfo : EIATTR_VRC_CTA_INIT_COUNT
	.align		4
        /*0064*/ 	.byte	0x02, 0x4a
	.zero		1
	.zero		1


	//----- nvinfo : EIATTR_EXIT_INSTR_OFFSETS
	.align		4
        /*0068*/ 	.byte	0x04, 0x1c
        /*006a*/ 	.short	(.L_53 - .L_52)


	//   ....[0]....
.L_52:
        /*006c*/ 	.word	0x000000c0


	//   ....[1]....
        /*0070*/ 	.word	0x00000190


	//----- nvinfo : EIATTR_CBANK_PARAM_SIZE
	.align		4
.L_53:
        /*0074*/ 	.byte	0x03, 0x19
        /*0076*/ 	.short	0x0020


	//----- nvinfo : EIATTR_PARAM_CBANK
	.align		4
        /*0078*/ 	.byte	0x04, 0x0a
        /*007a*/ 	.short	(.L_55 - .L_54)
	.align		4
.L_54:
        /*007c*/ 	.word	index@(.nv.constant0._Z11__CU_VecAddPfS_S_ii)
        /*0080*/ 	.short	0x0380
        /*0082*/ 	.short	0x0020


	//----- nvinfo : EIATTR_SW_WAR
	.align		4
.L_55:
        /*0084*/ 	.byte	0x04, 0x36
        /*0086*/ 	.short	(.L_57 - .L_56)
.L_56:
        /*0088*/ 	.word	0x00000008
.L_57:


//--------------------- .nv.info._Z14__CU_TransposePfPKfii --------------------------
	.section	.nv.info._Z14__CU_TransposePfPKfii,"",@"SHT_CUDA_INFO"
	.sectionflags	@""
	.align	4


	//----- nvinfo : EIATTR_CUDA_API_VERSION
	.align		4
        /*0000*/ 	.byte	0x04, 0x37
        /*0002*/ 	.short	(.L_59 - .L_58)
.L_58:
        /*0004*/ 	.word	0x00000082


	//----- nvinfo : EIATTR_KPARAM_INFO
	.align		4
.L_59:
        /*0008*/ 	.byte	0x04, 0x17
        /*000a*/ 	.short	(.L_61 - .L_60)
.L_60:
        /*000c*/ 	.word	0x00000000
        /*0010*/ 	.short	0x0003
        /*0012*/ 	.short	0x0014
        /*0014*/ 	.byte	0x00, 0xf0, 0x11, 0x00


	//----- nvinfo : EIATTR_KPARAM_INFO
	.align		4
.L_61:
        /*0018*/ 	.byte	0x04, 0x17
        /*001a*/ 	.short	(.L_63 - .L_62)
.L_62:
        /*001c*/ 	.word	0x00000000
        /*0020*/ 	.short	0x0002
        /*0022*/ 	.short	0x0010
        /*0024*/ 	.byte	0x00, 0xf0, 0x11, 0x00


	//----- nvinfo : EIATTR_KPARAM_INFO
	.align		4
.L_63:
        /*0028*/ 	.byte	0x04, 0x17
        /*002a*/ 	.short	(.L_65 - .L_64)
.L_64:
        /*002c*/ 	.word	0x00000000
        /*0030*/ 	.short	0x0001
        /*0032*/ 	.short	0x0008
        /*0034*/ 	.byte	0x00, 0xf5, 0x21, 0x00


	//----- nvinfo : EIATTR_KPARAM_INFO
	.align		4
.L_65:
        /*0038*/ 	.byte	0x04, 0x17
        /*003a*/ 	.short	(.L_67 - .L_66)
.L_66:
        /*003c*/ 	.word	0x00000000
        /*0040*/ 	.short	0x0000
        /*0042*/ 	.short	0x0000
        /*0044*/ 	.byte	0x00, 0xf5, 0x21, 0x00


	//----- nvinfo : EIATTR_SPARSE_MMA_MASK
	.align		4
.L_67:
        /*0048*/ 	.byte	0x03, 0x50
        /*004a*/ 	.short	0x0000


	//----- nvinfo : EIATTR_MAXREG_COUNT
	.align		4
        /*004c*/ 	.byte	0x03, 0x1b
        /*004e*/ 	.short	0x00ff


	//----- nvinfo : EIATTR_MERCURY_ISA_VERSION
	.align		4
        /*0050*/ 	.byte	0x03, 0x5f
        /*0052*/ 	.short	0x0101


	//----- nvinfo : EIATTR_VRC_CTA_INIT_COUNT
	.align		4
        /*0054*/ 	.byte	0x02, 0x4a
	.zero		1
	.zero		1


	//----- nvinfo : EIATTR_EXIT_INSTR_OFFSETS
	.align		4
        /*0058*/ 	.byte	0x04, 0x1c
        /*005a*/ 	.short	(.L_69 - .L_68)


	//   ....[0]....
.L_68:
        /*005c*/ 	.word	0x000000c0


	//   ....[1]....
        /*0060*/ 	.word	0x00000160


	//----- nvinfo : EIATTR_CBANK_PARAM_SIZE
	.align		4
.L_69:
        /*0064*/ 	.byte	0x03, 0x19
        /*0066*/ 	.short	0x0018


	//----- nvinfo : EIATTR_PARAM_CBANK
	.align		4
        /*0068*/ 	.byte	0x04, 0x0a
        /*006a*/ 	.short	(.L_71 - .L_70)
	.align		4
.L_70:
        /*006c*/ 	.word	index@(.nv.constant0._Z14__CU_TransposePfPKfii)
        /*0070*/ 	.short	0x0380
        /*0072*/ 	.short	0x0018


	//----- nvinfo : EIATTR_SW_WAR
	.align		4
.L_71:
        /*0074*/ 	.byte	0x04, 0x36
        /*0076*/ 	.short	(.L_73 - .L_72)
.L_72:
        /*0078*/ 	.word	0x00000008
.L_73:


//--------------------- .nv.info._Z16__CU_MatmulBatchPfS_S_iii --------------------------
	.section	.nv.info._Z16__CU_MatmulBatchPfS_S_iii,"",@"SHT_CUDA_INFO"
	.sectionflags	@""
	.align	4


	//----- nvinfo : EIATTR_CUDA_API_VERSION
	.align		4
        /*0000*/ 	.byte	0x04, 0x37
        /*0002*/ 	.short	(.L_75 - .L_74)
.L_74:
        /*0004*/ 	.word	0x00000082


	//----- nvinfo : EIATTR_KPARAM_INFO
	.align		4
.L_75:
        /*0008*/ 	.byte	0x04, 0x17
        /*000a*/ 	.short	(.L_77 - .L_76)
.L_76:
        /*000c*/ 	.word	0x00000000
        /*0010*/ 	.short	0x0005
        /*0012*/ 	.short	0x0020
        /*0014*/ 	.byte	0x00, 0xf0, 0x11, 0x00


	//----- nvinfo : EIATTR_KPARAM_INFO
	.align		4
.L_77:
        /*0018*/ 	.byte	0x04, 0x17
        /*001a*/ 	.short	(.L_79 - .L_78)
.L_78:
        /*001c*/ 	.word	0x00000000
        /*0020*/ 	.short	0x0004
        /*0022*/ 	.short	0x001c
        /*0024*/ 	.byte	0x00, 0xf0, 0x11, 0x00


	//----- nvinfo : EIATTR_KPARAM_INFO
	.align		4
.L_79:
        /*0028*/ 	.byte	0x04, 0x17
        /*002a*/ 	.short	(.L_81 - .L_80)
.L_80:
        /*002c*/ 	.word	0x00000000
        /*0030*/ 	.short	0x0003
        /*0032*/ 	.short	0x0018
        /*0034*/ 	.byte	0x00, 0xf0, 0x11, 0x00


	//----- nvinfo : EIATTR_KPARAM_INFO
	.align		4
.L_81:
        /*0038*/ 	.byte	0x04, 0x17
        /*003a*/ 	.short	(.L_83 - .L_82)
.L_82:
        /*003c*/ 	.word	0x00000000
        /*0040*/ 	.short	0x0002
        /*0042*/ 	.short	0x0010
        /*0044*/ 	.byte	0x00, 0xf5, 0x21, 0x00


	//----- nvinfo : EIATTR_KPARAM_INFO
	.align		4
.L_83:
        /*0048*/ 	.byte	0x04, 0x17
        /*004a*/ 	.short	(.L_85 - .L_84)
.L_84:
        /*004c*/ 	.word	0x00000000
        /*0050*/ 	.short	0x0001
        /*0052*/ 	.short	0x0008
        /*0054*/ 	.byte	0x00, 0xf5, 0x21, 0x00


	//----- nvinfo : EIATTR_KPARAM_INFO
	.align		4
.L_85:
        /*0058*/ 	.byte	0x04, 0x17
        /*005a*/ 	.short	(.L_87 - .L_86)
.L_86:
        /*005c*/ 	.word	0x00000000
        /*0060*/ 	.short	0x0000
        /*0062*/ 	.short	0x0000
        /*0064*/ 	.byte	0x00, 0xf5, 0x21, 0x00


	//----- nvinfo : EIATTR_SPARSE_MMA_MASK
	.align		4
.L_87:
        /*0068*/ 	.byte	0x03, 0x50
        /*006a*/ 	.short	0x0000


	//----- nvinfo : EIATTR_MAXREG_COUNT
	.align		4
        /*006c*/ 	.byte	0x03, 0x1b
        /*006e*/ 	.short	0x00ff


	//----- nvinfo : EIATTR_MERCURY_ISA_VERSION
	.align		4
        /*0070*/ 	.byte	0x03, 0x5f
        /*0072*/ 	.short	0x0101


	//----- nvinfo : EIATTR_VRC_CTA_INIT_COUNT
	.align		4
        /*0074*/ 	.byte	0x02, 0x4a
	.zero		1
	.zero		1


	//----- nvinfo : EIATTR_EXIT_INSTR_OFFSETS
	.align		4
        /*0078*/ 	.byte	0x04, 0x1c
        /*007a*/ 	.short	(.L_89 - .L_88)


	//   ....[0]....
.L_88:
        /*007c*/ 	.word	0x000000d0


	//   ....[1]....
        /*0080*/ 	.word	0x000008f0


	//----- nvinfo : EIATTR_CBANK_PARAM_SIZE
	.align		4
.L_89:
        /*0084*/ 	.byte	0x03, 0x19
        /*0086*/ 	.short	0x0024


	//----- nvinfo : EIATTR_PARAM_CBANK
	.align		4
        /*0088*/ 	.byte	0x04, 0x0a
        /*008a*/ 	.short	(.L_91 - .L_90)
	.align		4
.L_90:
        /*008c*/ 	.word	index@(.nv.constant0._Z16__CU_MatmulBatchPfS_S_iii)
        /*0090*/ 	.short	0x0380
        /*0092*/ 	.short	0x0024


	//----- nvinfo : EIATTR_SW_WAR
	.align		4
.L_91:
        /*0094*/ 	.byte	0x04, 0x36
        /*0096*/ 	.short	(.L_93 - .L_92)
.L_92:
        /*0098*/ 	.word	0x00000008
.L_93:


//--------------------- .nv.callgraph             --------------------------
	.section	.nv.callgraph,"",@"SHT_CUDA_CALLGRAPH"
	.align	4
	.sectionentsize	8
	.align		4
        /*0000*/ 	.word	0x00000000
	.align		4
        /*0004*/ 	.word	0xffffffff
	.align		4
        /*0008*/ 	.word	0x00000000
	.align		4
        /*000c*/ 	.word	0xfffffffe
	.align		4
        /*0010*/ 	.word	0x00000000
	.align		4
        /*0014*/ 	.word	0xfffffffd
	.align		4
        /*0018*/ 	.word	0x00000000
	.align		4
        /*001c*/ 	.word	0xfffffffc


//--------------------- .text._Z20__CU_UpdateParameterPfPKffi --------------------------
	.section	.text._Z20__CU_UpdateParameterPfPKffi,"ax",@progbits
	.align	128
        .global         _Z20__CU_UpdateParameterPfPKffi
        .type           _Z20__CU_UpdateParameterPfPKffi,@function
        .size           _Z20__CU_UpdateParameterPfPKffi,(.L_x_8 - _Z20__CU_UpdateParameterPfPKffi)
        .other          _Z20__CU_UpdateParameterPfPKffi,@"STO_CUDA_ENTRY STV_DEFAULT"
_Z20__CU_UpdateParameterPfPKffi:
.text._Z20__CU_UpdateParameterPfPKffi:
[----:B------:R-:W-:Y:S01]  /*0000*/  LDC R1, c[0x0][0x37c] ;  /* 0x0000df00ff017b82 */ /* 0x000fe20000000800 */
[----:B------:R-:W0:Y:S07]  /*0010*/  S2R R0, SR_TID.X ;  /* 0x0000000000007919 */ /* 0x000e2e0000002100 */
[----:B------:R-:W0:Y:S01]  /*0020*/  S2UR UR4, SR_CTAID.X ;  /* 0x00000000000479c3 */ /* 0x000e220000002500 */
[----:B------:R-:W1:Y:S07]  /*0030*/  LDCU UR5, c[0x0][0x394] ;  /* 0x00007280ff0577ac */ /* 0x000e6e0008000800 */
[----:B------:R-:W0:Y:S02]  /*0040*/  LDC R7, c[0x0][0x360] ;  /* 0x0000d800ff077b82 */ /* 0x000e240000000800 */
[----:B0-----:R-:W-:-:S05]  /*0050*/  IMAD R7, R7, UR4, R0 ;  /* 0x0000000407077c24 */ /* 0x001fca000f8e0200 */
[----:B-1----:R-:W-:-:S13]  /*0060*/  ISETP.GE.AND P0, PT, R7, UR5, PT ;  /* 0x0000000507007c0c */ /* 0x002fda000bf06270 */
[----:B------:R-:W-:Y:S05]  /*0070*/  @P0 EXIT ;  /* 0x000000000000094d */ /* 0x000fea0003800000 */
[----:B------:R-:W0:Y:S01]  /*0080*/  LDC.64 R2, c[0x0][0x388] ;  /* 0x0000e200ff027b82 */ /* 0x000e220000000a00 */
[----:B------:R-:W1:Y:S01]  /*0090*/  LDCU.64 UR4, c[0x0][0x358] ;  /* 0x00006b00ff0477ac */ /* 0x000e620008000a00 */
[----:B------:R-:W2:Y:S06]  /*00a0*/  LDCU UR6, c[0x0][0x390] ;  /* 0x00007200ff0677ac */ /* 0x000eac0008000800 */
[----:B------:R-:W3:Y:S01]  /*00b0*/  LDC.64 R4, c[0x0][0x380] ;  /* 0x0000e000ff047b82 */ /* 0x000ee20000000a00 */
[----:B0-----:R-:W-:-:S06]  /*00c0*/  IMAD.WIDE R2, R7, 0x4, R2 ;  /* 0x0000000407027825 */ /* 0x001fcc00078e0202 */
[----:B-1----:R-:W2:Y:S01]  /*00d0*/  LDG.E R2, desc[UR4][R2.64] ;  /* 0x0000000402027981 */ /* 0x002ea2000c1e1900 */
[----:B---3--:R-:W-:-:S05]  /*00e0*/  IMAD.WIDE R4, R7, 0x4, R4 ;  /* 0x0000000407047825 */ /* 0x008fca00078e0204 */
[----:B------:R-:W2:Y:S02]  /*00f0*/  LDG.E R7, desc[UR4][R4.64] ;  /* 0x0000000404077981 */ /* 0x000ea4000c1e1900 */
[----:B--2---:R-:W-:-:S05]  /*0100*/  FFMA R7, -R2, UR6, R7 ;  /* 0x0000000602077c23 */ /* 0x004fca0008000107 */
[----:B------:R-:W-:Y:S01]  /*0110*/  STG.E desc[UR4][R4.64], R7 ;  /* 0x0000000704007986 */ /* 0x000fe2000c101904 */
[----:B------:R-:W-:Y:S05]  /*0120*/  EXIT ;  /* 0x000000000000794d */ /* 0x000fea0003800000 */
.L_x_0:
[----:B------:R-:W-:-:S00]  /*0130*/  BRA `(.L_x_0) ;  /* 0xfffffffc00fc7947 */ /* 0x000fc0000383ffff */
[----:B------:R-:W-:-:S00]  /*0140*/  NOP ;  /* 0x0000000000007918 */ /* 0x000fc00000000000 */
        /* <DEDUP_REMOVED lines=11> */
.L_x_8:


//--------------------- .text._Z11__CU_VecAddPfS_S_ii --------------------------
	.section	.text._Z11__CU_VecAddPfS_S_ii,"ax",@progbits
	.align	128
        .global         _Z11__CU_VecAddPfS_S_ii
        .type           _Z11__CU_VecAddPfS_S_ii,@function
        .size           _Z11__CU_VecAddPfS_S_ii,(.L_x_9 - _Z11__CU_VecAddPfS_S_ii)
        .other          _Z11__CU_VecAddPfS_S_ii,@"STO_CUDA_ENTRY STV_DEFAULT"
_Z11__CU_VecAddPfS_S_ii:
.text._Z11__CU_VecAddPfS_S_ii:
[----:B------:R-:W-:Y:S01]  /*0000*/  LDC R1, c[0x0][0x37c] ;  /* 0x0000df00ff017b82 */ /* 0x000fe20000000800 */
[----:B------:R-:W0:Y:S07]  /*0010*/  S2R R2, SR_TID.X ;  /* 0x0000000000027919 */ /* 0x000e2e0000002100 */
[----:B------:R-:W1:Y:S01]  /*0020*/  LDC R0, c[0x0][0x364] ;  /* 0x0000d900ff007b82 */ /* 0x000e620000000800 */
[----:B------:R-:W2:Y:S01]  /*0030*/  LDCU.64 UR6, c[0x0][0x398] ;  /* 0x00007300ff0677ac */ /* 0x000ea20008000a00 */
[----:B------:R-:W1:Y:S06]  /*0040*/  S2R R3, SR_TID.Y ;  /* 0x0000000000037919 */ /* 0x000e6c0000002200 */
[----:B------:R-:W0:Y:S08]  /*0050*/  S2UR UR5, SR_CTAID.X ;  /* 0x00000000000579c3 */ /* 0x000e300000002500 */
[----:B------:R-:W0:Y:S08]  /*0060*/  LDC R7, c[0x0][0x360] ;  /* 0x0000d800ff077b82 */ /* 0x000e300000000800 */
[----:B------:R-:W1:Y:S01]  /*0070*/  S2UR UR4, SR_CTAID.Y ;  /* 0x00000000000479c3 */ /* 0x000e620000002600 */
[----:B0-----:R-:W-:-:S05]  /*0080*/  IMAD R7, R7, UR5, R2 ;  /* 0x0000000507077c24 */ /* 0x001fca000f8e0202 */
[----:B--2---:R-:W-:Y:S01]  /*0090*/  ISETP.GE.AND P0, PT, R7, UR7, PT ;  /* 0x0000000707007c0c */ /* 0x004fe2000bf06270 */
[----:B-1----:R-:W-:-:S05]  /*00a0*/  IMAD R0, R0, UR4, R3 ;  /* 0x0000000400007c24 */ /* 0x002fca000f8e0203 */
[----:B------:R-:W-:-:S13]  /*00b0*/  ISETP.GE.OR P0, PT, R0, UR6, P0 ;  /* 0x0000000600007c0c */ /* 0x000fda0008706670 */
[----:B------:R-:W-:Y:S05]  /*00c0*/  @P0 EXIT ;  /* 0x000000000000094d */ /* 0x000fea0003800000 */
[----:B------:R-:W0:Y:S01]  /*00d0*/  LDC.64 R4, c[0x0][0x390] ;  /* 0x0000e400ff047b82 */ /* 0x000e220000000a00 */
[----:B------:R-:W1:Y:S01]  /*00e0*/  LDCU.64 UR4, c[0x0][0x358] ;  /* 0x00006b00ff0477ac */ /* 0x000e620008000a00 */
[----:B------:R-:W-:-:S06]  /*00f0*/  IMAD R9, R0, UR7, R7 ;  /* 0x0000000700097c24 */ /* 0x000fcc000f8e0207 */
[----:B------:R-:W2:Y:S01]  /*0100*/  LDC.64 R2, c[0x0][0x388] ;  /* 0x0000e200ff027b82 */ /* 0x000ea20000000a00 */
[----:B0-----:R-:W-:-:S07]  /*0110*/  IMAD.WIDE R4, R7, 0x4, R4 ;  /* 0x0000000407047825 */ /* 0x001fce00078e0204 */
[----:B------:R-:W0:Y:S01]  /*0120*/  LDC.64 R6, c[0x0][0x380] ;  /* 0x0000e000ff067b82 */ /* 0x000e220000000a00 */
[----:B-1----:R-:W3:Y:S01]  /*0130*/  LDG.E R5, desc[UR4][R4.64] ;  /* 0x0000000404057981 */ /* 0x002ee2000c1e1900 */
[----:B--2---:R-:W-:-:S06]  /*0140*/  IMAD.WIDE R2, R9, 0x4, R2 ;  /* 0x0000000409027825 */ /* 0x004fcc00078e0202 */
[----:B------:R-:W3:Y:S01]  /*0150*/  LDG.E R2, desc[UR4][R2.64] ;  /* 0x0000000402027981 */ /* 0x000ee2000c1e1900 */
[----:B0-----:R-:W-:-:S04]  /*0160*/  IMAD.WIDE R6, R9, 0x4, R6 ;  /* 0x0000000409067825 */ /* 0x001fc800078e0206 */
[----:B---3--:R-:W-:-:S05]  /*0170*/  FADD R9, R2, R5 ;  /* 0x0000000502097221 */ /* 0x008fca0000000000 */
[----:B------:R-:W-:Y:S01]  /*0180*/  STG.E desc[UR4][R6.64], R9 ;  /* 0x0000000906007986 */ /* 0x000fe2000c101904 */
[----:B------:R-:W-:Y:S05]  /*0190*/  EXIT ;  /* 0x000000000000794d */ /* 0x000fea0003800000 */
.L_x_1:
        /* <DEDUP_REMOVED lines=14> */
.L_x_9:


//--------------------- .text._Z14__CU_TransposePfPKfii --------------------------
	.section	.text._Z14__CU_TransposePfPKfii,"ax",@progbits
	.align	128
        .global         _Z14__CU_TransposePfPKfii
        .type           _Z14__CU_TransposePfPKfii,@function
        .size           _Z14__CU_TransposePfPKfii,(.L_x_10 - _Z14__CU_TransposePfPKfii)
        .other          _Z14__CU_TransposePfPKfii,@"STO_CUDA_ENTRY STV_DEFAULT"
_Z14__CU_TransposePfPKfii:
.text._Z14__CU_TransposePfPKfii:
        /* <DEDUP_REMOVED lines=15> */
[----:B------:R-:W-:-:S04]  /*00f0*/  IMAD R5, R0, UR7, R7 ;  /* 0x0000000700057c24 */ /* 0x000fc8000f8e0207 */
[----:B0-----:R-:W-:Y:S02]  /*0100*/  IMAD.WIDE R2, R5, 0x4, R2 ;  /* 0x0000000405027825 */ /* 0x001fe400078e0202 */
[----:B------:R-:W0:Y:S04]  /*0110*/  LDC.64 R4, c[0x0][0x380] ;  /* 0x0000e000ff047b82 */ /* 0x000e280000000a00 */
[----:B-1----:R-:W2:Y:S01]  /*0120*/  LDG.E R3, desc[UR4][R2.64] ;  /* 0x0000000402037981 */ /* 0x002ea2000c1e1900 */
[----:B------:R-:W-:-:S04]  /*0130*/  IMAD R7, R7, UR6, R0 ;  /* 0x0000000607077c24 */ /* 0x000fc8000f8e0200 */
[----:B0-----:R-:W-:-:S05]  /*0140*/  IMAD.WIDE R4, R7, 0x4, R4 ;  /* 0x0000000407047825 */ /* 0x001fca00078e0204 */
[----:B--2---:R-:W-:Y:S01]  /*0150*/  STG.E desc[UR4][R4.64], R3 ;  /* 0x0000000304007986 */ /* 0x004fe2000c101904 */
[----:B------:R-:W-:Y:S05]  /*0160*/  EXIT ;  /* 0x000000000000794d */ /* 0x000fea0003800000 */
.L_x_2:
        /* <DEDUP_REMOVED lines=9> */
.L_x_10:


//--------------------- .text._Z16__CU_MatmulBatchPfS_S_iii --------------------------
	.section	.text._Z16__CU_MatmulBatchPfS_S_iii,"ax",@progbits
	.align	128
        .global         _Z16__CU_MatmulBatchPfS_S_iii
        .type           _Z16__CU_MatmulBatchPfS_S_iii,@function
        .size           _Z16__CU_MatmulBatchPfS_S_iii,(.L_x_11 - _Z16__CU_MatmulBatchPfS_S_iii)
        .other          _Z16__CU_MatmulBatchPfS_S_iii,@"STO_CUDA_ENTRY STV_DEFAULT"
_Z16__CU_MatmulBatchPfS_S_iii:
.text._Z16__CU_MatmulBatchPfS_S_iii:
[----:B------:R-:W-:Y:S01]  /*0000*/  LDC R1, c[0x0][0x37c] ;  /* 0x0000df00ff017b82 */ /* 0x000fe20000000800 */
[----:B------:R-:W0:Y:S07]  /*0010*/  S2R R5, SR_TID.X ;  /* 0x0000000000057919 */ /* 0x000e2e0000002100 */
[----:B------:R-:W1:Y:S01]  /*0020*/  LDC R16, c[0x0][0x364] ;  /* 0x0000d900ff107b82 */ /* 0x000e620000000800 */
[----:B------:R-:W2:Y:S01]  /*0030*/  LDCU UR6, c[0x0][0x398] ;  /* 0x00007300ff0677ac */ /* 0x000ea20008000800 */
[----:B------:R-:W1:Y:S06]  /*0040*/  S2R R3, SR_TID.Y ;  /* 0x0000000000037919 */ /* 0x000e6c0000002200 */
[----:B------:R-:W0:Y:S08]  /*0050*/  S2UR UR5, SR_CTAID.X ;  /* 0x00000000000579c3 */ /* 0x000e300000002500 */
[----:B------:R-:W0:Y:S08]  /*0060*/  LDC R0, c[0x0][0x360] ;  /* 0x0000d800ff007b82 */ /* 0x000e300000000800 */
[----:B------:R-:W1:Y:S08]  /*0070*/  S2UR UR4, SR_CTAID.Y ;  /* 0x00000000000479c3 */ /* 0x000e700000002600 */
[----:B------:R-:W3:Y:S01]  /*0080*/  LDC R17, c[0x0][0x3a0] ;  /* 0x0000e800ff117b82 */ /* 0x000ee20000000800 */
[----:B0-----:R-:W-:-:S02]  /*0090*/  IMAD R0, R0, UR5, R5 ;  /* 0x0000000500007c24 */ /* 0x001fc4000f8e0205 */
[----:B-1----:R-:W-:-:S03]  /*00a0*/  IMAD R16, R16, UR4, R3 ;  /* 0x0000000410107c24 */ /* 0x002fc6000f8e0203 */
[----:B---3--:R-:W-:-:S04]  /*00b0*/  ISETP.GE.AND P0, PT, R0, R17, PT ;  /* 0x000000110000720c */ /* 0x008fc80003f06270 */
[----:B--2---:R-:W-:-:S13]  /*00c0*/  ISETP.GE.OR P0, PT, R16, UR6, P0 ;  /* 0x0000000610007c0c */ /* 0x004fda0008706670 */
[----:B------:R-:W-:Y:S05]  /*00d0*/  @P0 EXIT ;  /* 0x000000000000094d */ /* 0x000fea0003800000 */
[----:B------:R-:W0:Y:S01]  /*00e0*/  LDC R19, c[0x0][0x39c] ;  /* 0x0000e700ff137b82 */ /* 0x000e220000000800 */
[----:B------:R-:W1:Y:S01]  /*00f0*/  LDCU.64 UR4, c[0x0][0x358] ;  /* 0x00006b00ff0477ac */ /* 0x000e620008000a00 */
[----:B------:R-:W-:Y:S01]  /*0100*/  HFMA2 R24, -RZ, RZ, 0, 0 ;  /* 0x00000000ff187431 */ /* 0x000fe200000001ff */
[----:B0-----:R-:W-:-:S13]  /*0110*/  ISETP.GE.AND P0, PT, R19, 0x1, PT ;  /* 0x000000011300780c */ /* 0x001fda0003f06270 */
[----:B-1----:R-:W-:Y:S05]  /*0120*/  @!P0 BRA `(.L_x_3) ;  /* 0x0000000400e08947 */ /* 0x002fea0003800000 */
[C---:B------:R-:W-:Y:S01]  /*0130*/  ISETP.GE.U32.AND P1, PT, R19.reuse, 0x8, PT ;  /* 0x000000081300780c */ /* 0x040fe20003f26070 */
[----:B------:R-:W-:Y:S01]  /*0140*/  IMAD R20, R16, R19, RZ ;  /* 0x0000001310147224 */ /* 0x000fe200078e02ff */
[----:B------:R-:W-:Y:S02]  /*0150*/  LOP3.LUT R27, R19, 0x7, RZ, 0xc0, !PT ;  /* 0x00000007131b7812 */ /* 0x000fe400078ec0ff */
[----:B------:R-:W-:Y:S02]  /*0160*/  MOV R24, RZ ;  /* 0x000000ff00187202 */ /* 0x000fe40000000f00 */
[----:B------:R-:W-:Y:S02]  /*0170*/  ISETP.NE.AND P0, PT, R27, RZ, PT ;  /* 0x000000ff1b00720c */ /* 0x000fe40003f05270 */
[----:B------:R-:W-:-:S05]  /*0180*/  MOV R21, RZ ;  /* 0x000000ff00157202 */ /* 0x000fca0000000f00 */
[----:B------:R-:W-:Y:S06]  /*0190*/  @!P1 BRA `(.L_x_4) ;  /* 0x0000000000c49947 */ /* 0x000fec0003800000 */
[----:B------:R-:W0:Y:S01]  /*01a0*/  LDC.64 R2, c[0x0][0x388] ;  /* 0x0000e200ff027b82 */ /* 0x000e220000000a00 */
[----:B------:R-:W-:Y:S02]  /*01b0*/  LOP3.LUT R21, R19, 0x7ffffff8, RZ, 0xc0, !PT ;  /* 0x7ffffff813157812 */ /* 0x000fe400078ec0ff */
[----:B------:R-:W-:Y:S02]  /*01c0*/  MOV R24, RZ ;  /* 0x000000ff00187202 */ /* 0x000fe40000000f00 */
[----:B------:R-:W-:Y:S02]  /*01d0*/  MOV R18, R0 ;  /* 0x0000000000127202 */ /* 0x000fe40000000f00 */
[----:B------:R-:W-:Y:S01]  /*01e0*/  IADD3 R22, PT, PT, -R21, RZ, RZ ;  /* 0x000000ff15167210 */ /* 0x000fe20007ffe1ff */
[----:B0-----:R-:W-:-:S03]  /*01f0*/  IMAD.WIDE.U32 R2, R20, 0x4, R2 ;  /* 0x0000000414027825 */ /* 0x001fc600078e0002 */
[----:B------:R-:W-:-:S04]  /*0200*/  IADD3 R4, P1, PT, R2, 0x10, RZ ;  /* 0x0000001002047810 */ /* 0x000fc80007f3e0ff */
[----:B------:R-:W-:-:S09]  /*0210*/  IADD3.X R5, PT, PT, RZ, R3, RZ, P1, !PT ;  /* 0x00000003ff057210 */ /* 0x000fd20000ffe4ff */
.L_x_5:
[----:B------:R-:W0:Y:S01]  /*0220*/  LDC.64 R14, c[0x0][0x390] ;  /* 0x0000e400ff0e7b82 */ /* 0x000e220000000a00 */
[----:B------:R-:W-:Y:S02]  /*0230*/  MOV R2, R4 ;  /* 0x0000000400027202 */ /* 0x000fe40000000f00 */
[----:B------:R-:W-:-:S05]  /*0240*/  MOV R3, R5 ;  /* 0x0000000500037202 */ /* 0x000fca0000000f00 */
[----:B------:R-:W2:Y:S04]  /*0250*/  LDG.E R25, desc[UR4][R2.64+-0x10] ;  /* 0xfffff00402197981 */ /* 0x000ea8000c1e1900 */
[----:B------:R-:W3:Y:S04]  /*0260*/  LDG.E R23, desc[UR4][R2.64+-0xc] ;  /* 0xfffff40402177981 */ /* 0x000ee8000c1e1900 */
[----:B------:R-:W4:Y:S04]  /*0270*/  LDG.E R29, desc[UR4][R2.64+-0x8] ;  /* 0xfffff804021d7981 */ /* 0x000f28000c1e1900 */
[----:B------:R-:W5:Y:S01]  /*0280*/  LDG.E R28, desc[UR4][R2.64+-0x4] ;  /* 0xfffffc04021c7981 */ /* 0x000f62000c1e1900 */
[----:B0-----:R-:W-:-:S05]  /*0290*/  IMAD.WIDE R14, R18, 0x4, R14 ;  /* 0x00000004120e7825 */ /* 0x001fca00078e020e */
[----:B------:R0:W2:Y:S01]  /*02a0*/  LDG.E R26, desc[UR4][R14.64] ;  /* 0x000000040e1a7981 */ /* 0x0000a2000c1e1900 */
[----:B------:R-:W-:-:S04]  /*02b0*/  IMAD.WIDE R12, R17, 0x4, R14 ;  /* 0x00000004110c7825 */ /* 0x000fc800078e020e */
[C---:B------:R-:W-:Y:S02]  /*02c0*/  IMAD.WIDE R4, R17.reuse, 0x4, R12 ;  /* 0x0000000411047825 */ /* 0x040fe400078e020c */
[----:B------:R-:W3:Y:S02]  /*02d0*/  LDG.E R12, desc[UR4][R12.64] ;  /* 0x000000040c0c7981 */ /* 0x000ee4000c1e1900 */
[C---:B------:R-:W-:Y:S02]  /*02e0*/  IMAD.WIDE R8, R17.reuse, 0x4, R4 ;  /* 0x0000000411087825 */ /* 0x040fe400078e0204 */
[----:B------:R-:W4:Y:S02]  /*02f0*/  LDG.E R4, desc[UR4][R4.64] ;  /* 0x0000000404047981 */ /* 0x000f24000c1e1900 */
[C---:B------:R-:W-:Y:S02]  /*0300*/  IMAD.WIDE R6, R17.reuse, 0x4, R8 ;  /* 0x0000000411067825 */ /* 0x040fe400078e0208 */
[----:B------:R-:W5:Y:S02]  /*0310*/  LDG.E R8, desc[UR4][R8.64] ;  /* 0x0000000408087981 */ /* 0x000f64000c1e1900 */
[----:B------:R-:W-:-:S02]  /*0320*/  IMAD.WIDE R10, R17, 0x4, R6 ;  /* 0x00000004110a7825 */ /* 0x000fc400078e0206 */
[----:B------:R-:W5:Y:S04]  /*0330*/  LDG.E R5, desc[UR4][R2.64] ;  /* 0x0000000402057981 */ /* 0x000f68000c1e1900 */
[----:B------:R-:W5:Y:S01]  /*0340*/  LDG.E R6, desc[UR4][R6.64] ;  /* 0x0000000406067981 */ /* 0x000f62000c1e1900 */
[----:B0-----:R-:W-:-:S03]  /*0350*/  IMAD.WIDE R14, R17, 0x4, R10 ;  /* 0x00000004110e7825 */ /* 0x001fc600078e020a */
[----:B------:R-:W5:Y:S04]  /*0360*/  LDG.E R10, desc[UR4][R10.64] ;  /* 0x000000040a0a7981 */ /* 0x000f68000c1e1900 */
[----:B------:R-:W5:Y:S04]  /*0370*/  LDG.E R13, desc[UR4][R14.64] ;  /* 0x000000040e0d7981 */ /* 0x000f68000c1e1900 */
[----:B------:R-:W5:Y:S04]  /*0380*/  LDG.E R7, desc[UR4][R2.64+0x4] ;  /* 0x0000040402077981 */ /* 0x000f68000c1e1900 */
[----:B------:R-:W5:Y:S01]  /*0390*/  LDG.E R9, desc[UR4][R2.64+0xc] ;  /* 0x00000c0402097981 */ /* 0x000f62000c1e1900 */
[----:B--2---:R-:W-:Y:S01]  /*03a0*/  FFMA R26, R25, R26, R24 ;  /* 0x0000001a191a7223 */ /* 0x004fe20000000018 */
[----:B------:R-:W-:-:S02]  /*03b0*/  IMAD.WIDE R24, R17, 0x4, R14 ;  /* 0x0000000411187825 */ /* 0x000fc400078e020e */
[----:B------:R-:W2:Y:S04]  /*03c0*/  LDG.E R14, desc[UR4][R2.64+0x8] ;  /* 0x00000804020e7981 */ /* 0x000ea8000c1e1900 */
[----:B------:R-:W2:Y:S01]  /*03d0*/  LDG.E R24, desc[UR4][R24.64] ;  /* 0x0000000418187981 */ /* 0x000ea2000c1e1900 */
[----:B---3--:R-:W-:Y:S01]  /*03e0*/  FFMA R12, R23, R12, R26 ;  /* 0x0000000c170c7223 */ /* 0x008fe2000000001a */
[----:B------:R-:W-:-:S03]  /*03f0*/  IADD3 R22, PT, PT, R22, 0x8, RZ ;  /* 0x0000000816167810 */ /* 0x000fc60007ffe0ff */
[----:B----4-:R-:W-:Y:S01]  /*0400*/  FFMA R29, R29, R4, R12 ;  /* 0x000000041d1d7223 */ /* 0x010fe2000000000c */
[----:B------:R-:W-:-:S03]  /*0410*/  ISETP.NE.AND P1, PT, R22, RZ, PT ;  /* 0x000000ff1600720c */ /* 0x000fc60003f25270 */
[----:B-----5:R-:W-:Y:S01]  /*0420*/  FFMA R8, R28, R8, R29 ;  /* 0x000000081c087223 */ /* 0x020fe2000000001d */
[----:B------:R-:W-:-:S03]  /*0430*/  IADD3 R4, P2, PT, R2, 0x20, RZ ;  /* 0x0000002002047810 */ /* 0x000fc60007f5e0ff */
[----:B------:R-:W-:Y:S01]  /*0440*/  FFMA R6, R5, R6, R8 ;  /* 0x0000000605067223 */ /* 0x000fe20000000008 */
[----:B------:R-:W-:Y:S02]  /*0450*/  IADD3.X R5, PT, PT, RZ, R3, RZ, P2, !PT ;  /* 0x00000003ff057210 */ /* 0x000fe400017fe4ff */
[----:B------:R-:W-:Y:S01]  /*0460*/  LEA R18, R17, R18, 0x3 ;  /* 0x0000001211127211 */ /* 0x000fe200078e18ff */
[----:B------:R-:W-:-:S04]  /*0470*/  FFMA R7, R7, R10, R6 ;  /* 0x0000000a07077223 */ /* 0x000fc80000000006 */
[----:B--2---:R-:W-:-:S04]  /*0480*/  FFMA R14, R14, R13, R7 ;  /* 0x0000000d0e0e7223 */ /* 0x004fc80000000007 */
[----:B------:R-:W-:Y:S01]  /*0490*/  FFMA R24, R9, R24, R14 ;  /* 0x0000001809187223 */ /* 0x000fe2000000000e */
[----:B------:R-:W-:Y:S06]  /*04a0*/  @P1 BRA `(.L_x_5) ;  /* 0xfffffffc005c1947 */ /* 0x000fec000383ffff */
.L_x_4:
[----:B------:R-:W-:Y:S05]  /*04b0*/  @!P0 BRA `(.L_x_3) ;  /* 0x0000000000fc8947 */ /* 0x000fea0003800000 */
[----:B------:R-:W-:Y:S02]  /*04c0*/  ISETP.GE.U32.AND P1, PT, R27, 0x4, PT ;  /* 0x000000041b00780c */ /* 0x000fe40003f26070 */
[----:B------:R-:W-:-:S04]  /*04d0*/  LOP3.LUT R14, R19, 0x3, RZ, 0xc0, !PT ;  /* 0x00000003130e7812 */ /* 0x000fc800078ec0ff */
[----:B------:R-:W-:-:S07]  /*04e0*/  ISETP.NE.AND P0, PT, R14, RZ, PT ;  /* 0x000000ff0e00720c */ /* 0x000fce0003f05270 */
[----:B------:R-:W-:Y:S06]  /*04f0*/  @!P1 BRA `(.L_x_6) ;  /* 0x00000000006c9947 */ /* 0x000fec0003800000 */
[----:B------:R-:W0:Y:S01]  /*0500*/  LDC.64 R4, c[0x0][0x390] ;  /* 0x0000e400ff047b82 */ /* 0x000e220000000a00 */
[----:B------:R-:W1:Y:S01]  /*0510*/  LDCU.64 UR6, c[0x0][0x388] ;  /* 0x00007100ff0677ac */ /* 0x000e620008000a00 */
[----:B------:R-:W-:Y:S01]  /*0520*/  IMAD R7, R21, R17, R0 ;  /* 0x0000001115077224 */ /* 0x000fe200078e0200 */
[CC--:B------:R-:W-:Y:S02]  /*0530*/  IADD3 R3, PT, PT, R20.reuse, R21.reuse, RZ ;  /* 0x0000001514037210 */ /* 0x0c0fe40007ffe0ff */
[----:B------:R-:W-:-:S03]  /*0540*/  IADD3 R8, P1, PT, R20, R21, RZ ;  /* 0x0000001514087210 */ /* 0x000fc60007f3e0ff */
[----:B------:R-:W2:Y:S01]  /*0550*/  LDC.64 R12, c[0x0][0x388] ;  /* 0x0000e200ff0c7b82 */ /* 0x000ea20000000a00 */
[----:B0-----:R-:W-:-:S04]  /*0560*/  IMAD.WIDE R4, R7, 0x4, R4 ;  /* 0x0000000407047825 */ /* 0x001fc800078e0204 */
[----:B------:R-:W-:Y:S02]  /*0570*/  IMAD.WIDE R6, R17, 0x4, R4 ;  /* 0x0000000411067825 */ /* 0x000fe400078e0204 */
[----:B------:R-:W3:Y:S02]  /*0580*/  LDG.E R4, desc[UR4][R4.64] ;  /* 0x0000000404047981 */ /* 0x000ee4000c1e1900 */
[----:B--2---:R-:W-:Y:S01]  /*0590*/  IMAD.WIDE.U32 R12, R3, 0x4, R12 ;  /* 0x00000004030c7825 */ /* 0x004fe200078e000c */
[----:B------:R-:W-:Y:S02]  /*05a0*/  IADD3.X R3, PT, PT, RZ, RZ, RZ, P1, !PT ;  /* 0x000000ffff037210 */ /* 0x000fe40000ffe4ff */
[----:B-1----:R-:W-:-:S03]  /*05b0*/  LEA R2, P1, R8, UR6, 0x2 ;  /* 0x0000000608027c11 */ /* 0x002fc6000f8210ff */
[----:B------:R-:W3:Y:S01]  /*05c0*/  LDG.E R13, desc[UR4][R12.64] ;  /* 0x000000040c0d7981 */ /* 0x000ee2000c1e1900 */
[----:B------:R-:W-:Y:S01]  /*05d0*/  LEA.HI.X R3, R8, UR7, R3, 0x2, P1 ;  /* 0x0000000708037c11 */ /* 0x000fe200088f1403 */
[C---:B------:R-:W-:Y:S02]  /*05e0*/  IMAD.WIDE R8, R17.reuse, 0x4, R6 ;  /* 0x0000000411087825 */ /* 0x040fe400078e0206 */
[----:B------:R-:W2:Y:S04]  /*05f0*/  LDG.E R6, desc[UR4][R6.64] ;  /* 0x0000000406067981 */ /* 0x000ea8000c1e1900 */
[----:B------:R-:W2:Y:S01]  /*0600*/  LDG.E R15, desc[UR4][R2.64+0x4] ;  /* 0x00000404020f7981 */ /* 0x000ea2000c1e1900 */
[----:B------:R-:W-:-:S03]  /*0610*/  IMAD.WIDE R10, R17, 0x4, R8 ;  /* 0x00000004110a7825 */ /* 0x000fc600078e0208 */
[----:B------:R-:W4:Y:S04]  /*0620*/  LDG.E R22, desc[UR4][R8.64] ;  /* 0x0000000408167981 */ /* 0x000f28000c1e1900 */
[----:B------:R-:W4:Y:S04]  /*0630*/  LDG.E R18, desc[UR4][R2.64+0x8] ;  /* 0x0000080402127981 */ /* 0x000f28000c1e1900 */
[----:B------:R-:W5:Y:S04]  /*0640*/  LDG.E R26, desc[UR4][R2.64+0xc] ;  /* 0x00000c04021a7981 */ /* 0x000f68000c1e1900 */
[----:B------:R-:W5:Y:S01]  /*0650*/  LDG.E R10, desc[UR4][R10.64] ;  /* 0x000000040a0a7981 */ /* 0x000f62000c1e1900 */
[----:B------:R-:W-:Y:S01]  /*0660*/  IADD3 R21, PT, PT, R21, 0x4, RZ ;  /* 0x0000000415157810 */ /* 0x000fe20007ffe0ff */
[----:B---3--:R-:W-:-:S04]  /*0670*/  FFMA R24, R13, R4, R24 ;  /* 0x000000040d187223 */ /* 0x008fc80000000018 */
[----:B--2---:R-:W-:-:S04]  /*0680*/  FFMA R15, R15, R6, R24 ;  /* 0x000000060f0f7223 */ /* 0x004fc80000000018 */
[----:B----4-:R-:W-:-:S04]  /*0690*/  FFMA R15, R18, R22, R15 ;  /* 0x00000016120f7223 */ /* 0x010fc8000000000f */
[----:B-----5:R-:W-:-:S07]  /*06a0*/  FFMA R24, R26, R10, R15 ;  /* 0x0000000a1a187223 */ /* 0x020fce000000000f */
.L_x_6:
[----:B------:R-:W-:Y:S05]  /*06b0*/  @!P0 BRA `(.L_x_3) ;  /* 0x00000000007c8947 */ /* 0x000fea0003800000 */
[----:B------:R-:W-:Y:S02]  /*06c0*/  ISETP.NE.AND P1, PT, R14, 0x1, PT ;  /* 0x000000010e00780c */ /* 0x000fe40003f25270 */
[----:B------:R-:W-:-:S04]  /*06d0*/  LOP3.LUT R19, R19, 0x1, RZ, 0xc0, !PT ;  /* 0x0000000113137812 */ /* 0x000fc800078ec0ff */
[----:B------:R-:W-:-:S07]  /*06e0*/  ISETP.NE.U32.AND P0, PT, R19, 0x1, PT ;  /* 0x000000011300780c */ /* 0x000fce0003f05070 */
[----:B------:R-:W0:Y:S01]  /*06f0*/  @P1 LDC.64 R10, c[0x0][0x388] ;  /* 0x0000e200ff0a1b82 */ /* 0x000e220000000a00 */
[CC--:B------:R-:W-:Y:S02]  /*0700*/  @P1 IADD3 R13, PT, PT, R20.reuse, R21.reuse, RZ ;  /* 0x00000015140d1210 */ /* 0x0c0fe40007ffe0ff */
[----:B------:R-:W-:-:S04]  /*0710*/  @P1 IADD3 R12, P2, PT, R20, R21, RZ ;  /* 0x00000015140c1210 */ /* 0x000fc80007f5e0ff */
[----:B------:R-:W-:Y:S01]  /*0720*/  @P1 IADD3.X R14, PT, PT, RZ, RZ, RZ, P2, !PT ;  /* 0x000000ffff0e1210 */ /* 0x000fe200017fe4ff */
[----:B------:R-:W1:Y:S08]  /*0730*/  @P1 LDC.64 R8, c[0x0][0x390] ;  /* 0x0000e400ff081b82 */ /* 0x000e700000000a00 */
[----:B------:R-:W2:Y:S08]  /*0740*/  @P1 LDC.64 R6, c[0x0][0x388] ;  /* 0x0000e200ff061b82 */ /* 0x000eb00000000a00 */
[----:B------:R-:W3:Y:S01]  /*0750*/  @!P0 LDC.64 R4, c[0x0][0x388] ;  /* 0x0000e200ff048b82 */ /* 0x000ee20000000a00 */
[----:B0-----:R-:W-:-:S04]  /*0760*/  @P1 IMAD.WIDE.U32 R10, R13, 0x4, R10 ;  /* 0x000000040d0a1825 */ /* 0x001fc800078e000a */
[C---:B------:R-:W-:Y:S01]  /*0770*/  @P1 IMAD R13, R21.reuse, R17, R0 ;  /* 0x00000011150d1224 */ /* 0x040fe200078e0200 */
[----:B------:R-:W-:Y:S01]  /*0780*/  @P1 IADD3 R21, PT, PT, R21, 0x2, RZ ;  /* 0x0000000215151810 */ /* 0x000fe20007ffe0ff */
[----:B------:R-:W4:Y:S01]  /*0790*/  @P1 LDG.E R11, desc[UR4][R10.64] ;  /* 0x000000040a0b1981 */ /* 0x000f22000c1e1900 */
[----:B------:R-:W0:Y:S01]  /*07a0*/  @!P0 LDC.64 R2, c[0x0][0x390] ;  /* 0x0000e400ff028b82 */ /* 0x000e220000000a00 */
[----:B-1----:R-:W-:Y:S01]  /*07b0*/  @P1 IMAD.WIDE R8, R13, 0x4, R8 ;  /* 0x000000040d081825 */ /* 0x002fe200078e0208 */
[----:B------:R-:W-:Y:S02]  /*07c0*/  @!P0 IADD3 R15, PT, PT, R20, R21, RZ ;  /* 0x00000015140f8210 */ /* 0x000fe40007ffe0ff */
[----:B--2---:R-:W-:Y:S01]  /*07d0*/  @P1 LEA R6, P2, R12, R6, 0x2 ;  /* 0x000000060c061211 */ /* 0x004fe200078410ff */
[----:B------:R-:W-:-:S03]  /*07e0*/  @!P0 IMAD R21, R21, R17, R0 ;  /* 0x0000001115158224 */ /* 0x000fc600078e0200 */
[----:B------:R-:W-:Y:S01]  /*07f0*/  @P1 LEA.HI.X R7, R12, R7, R14, 0x2, P2 ;  /* 0x000000070c071211 */ /* 0x000fe200010f140e */
[----:B------:R-:W-:Y:S01]  /*0800*/  @P1 IMAD.WIDE R12, R17, 0x4, R8 ;  /* 0x00000004110c1825 */ /* 0x000fe200078e0208 */
[----:B------:R-:W4:Y:S03]  /*0810*/  @P1 LDG.E R14, desc[UR4][R8.64] ;  /* 0x00000004080e1981 */ /* 0x000f26000c1e1900 */
[----:B---3--:R-:W-:Y:S01]  /*0820*/  @!P0 IMAD.WIDE.U32 R4, R15, 0x4, R4 ;  /* 0x000000040f048825 */ /* 0x008fe200078e0004 */
[----:B------:R-:W2:Y:S04]  /*0830*/  @P1 LDG.E R6, desc[UR4][R6.64+0x4] ;  /* 0x0000040406061981 */ /* 0x000ea8000c1e1900 */
[----:B------:R-:W2:Y:S01]  /*0840*/  @P1 LDG.E R12, desc[UR4][R12.64] ;  /* 0x000000040c0c1981 */ /* 0x000ea2000c1e1900 */
[----:B0-----:R-:W-:-:S03]  /*0850*/  @!P0 IMAD.WIDE R2, R21, 0x4, R2 ;  /* 0x0000000415028825 */ /* 0x001fc600078e0202 */
[----:B------:R-:W3:Y:S04]  /*0860*/  @!P0 LDG.E R5, desc[UR4][R4.64] ;  /* 0x0000000404058981 */ /* 0x000ee8000c1e1900 */
[----:B------:R-:W3:Y:S01]  /*0870*/  @!P0 LDG.E R2, desc[UR4][R2.64] ;  /* 0x0000000402028981 */ /* 0x000ee2000c1e1900 */
[----:B----4-:R-:W-:-:S04]  /*0880*/  @P1 FFMA R11, R11, R14, R24 ;  /* 0x0000000e0b0b1223 */ /* 0x010fc80000000018 */
[----:B--2---:R-:W-:-:S04]  /*0890*/  @P1 FFMA R24, R6, R12, R11 ;  /* 0x0000000c06181223 */ /* 0x004fc8000000000b */
[----:B---3--:R-:W-:-:S07]  /*08a0*/  @!P0 FFMA R24, R5, R2, R24 ;  /* 0x0000000205188223 */ /* 0x008fce0000000018 */
.L_x_3:
[----:B------:R-:W0:Y:S01]  /*08b0*/  LDC.64 R2, c[0x0][0x380] ;  /* 0x0000e000ff027b82 */ /* 0x000e220000000a00 */
[----:B------:R-:W-:-:S04]  /*08c0*/  IMAD R17, R16, R17, R0 ;  /* 0x0000001110117224 */ /* 0x000fc800078e0200 */
[----:B0-----:R-:W-:-:S05]  /*08d0*/  IMAD.WIDE R2, R17, 0x4, R2 ;  /* 0x0000000411027825 */ /* 0x001fca00078e0202 */
[----:B------:R-:W-:Y:S01]  /*08e0*/  STG.E desc[UR4][R2.64], R24 ;  /* 0x0000001802007986 */ /* 0x000fe2000c101904 */
[----:B------:R-:W-:Y:S05]  /*08f0*/  EXIT ;  /* 0x000000000000794d */ /* 0x000fea0003800000 */
.L_x_7:
        /* <DEDUP_REMOVED lines=16> */
.L_x_11:


//--------------------- .nv.shared.reserved.0     --------------------------
	.section	.nv.shared.reserved.0,"aw",@nobits
	.weak		__nv_reservedSMEM_offset_0_alias
	.size		__nv_reservedSMEM_offset_0_alias, 0, 64
	.other		__nv_reservedSMEM_offset_0_alias,@"STO_CUDA_RESERVED_SHARED STV_DEFAULT"
__nv_reservedSMEM_offset_0_alias:
	.zero		0
	.zero		64


//--------------------- .nv.constant0._Z20__CU_UpdateParameterPfPKffi --------------------------
	.section	.nv.constant0._Z20__CU_UpdateParameterPfPKffi,"a",@progbits
	.sectionflags	@""
	.align	4
.nv.constant0._Z20__CU_UpdateParameterPfPKffi:
	.zero		920


//--------------------- .nv.constant0._Z11__CU_VecAddPfS_S_ii --------------------------
	.section	.nv.constant0._Z11__CU_VecAddPfS_S_ii,"a",@progbits
	.sectionflags	@""
	.align	4
.nv.constant0._Z11__CU_VecAddPfS_S_ii:
	.zero		928


//--------------------- .nv.constant0._Z14__CU_TransposePfPKfii --------------------------
	.section	.nv.constant0._Z14__CU_TransposePfPKfii,"a",@progbits
	.sectionflags	@""
	.align	4
.nv.constant0._Z14__CU_TransposePfPKfii:
	.zero		920


//--------------------- .nv.constant0._Z16__CU_MatmulBatchPfS_S_iii --------------------------
	.section	.nv.constant0._Z16__CU_MatmulBatchPfS_S_iii,"a",@progbits
	.sectionflags	@""
	.align	4
.nv.constant0._Z16__CU_MatmulBatchPfS_S_iii:
	.zero		932


//--------------------- SYMBOLS --------------------------

	.type		.nv.reservedSmem.offset0,@object
	.size		.nv.reservedSmem.offset0,0x4
